//
// Generated by NVIDIA NVVM Compiler
//
// Compiler Build ID: CL-36424714
// Cuda compilation tools, release 13.0, V13.0.88
// Based on NVVM 20.0.0
//

.version 9.0
.target sm_100
.address_size 64

	// .globl	_Z6conv1dPfS_S_

.visible .entry _Z6conv1dPfS_S_(
	.param .u64 .ptr .align 1 _Z6conv1dPfS_S__param_0,
	.param .u64 .ptr .align 1 _Z6conv1dPfS_S__param_1,
	.param .u64 .ptr .align 1 _Z6conv1dPfS_S__param_2
)
{
	.reg .pred 	%p<5>;
	.reg .b32 	%r<7>;
	.reg .b32 	%f<17>;
	.reg .b64 	%rd<15>;

	ld.param.u64 	%rd4, [_Z6conv1dPfS_S__param_0];
	ld.param.u64 	%rd5, [_Z6conv1dPfS_S__param_1];
	ld.param.u64 	%rd3, [_Z6conv1dPfS_S__param_2];
	cvta.to.global.u64 	%rd1, %rd5;
	cvta.to.global.u64 	%rd2, %rd4;
	mov.u32 	%r4, %ctaid.x;
	mov.u32 	%r5, %ntid.x;
	mov.u32 	%r6, %tid.x;
	mad.lo.s32 	%r1, %r4, %r5, %r6;
	add.s32 	%r2, %r1, 1;
	setp.gt.s32 	%p1, %r1, 6;
	@%p1 bra 	$L__BB0_8;
	add.s32 	%r3, %r1, -1;
	setp.gt.u32 	%p2, %r3, 6;
	mov.f32 	%f15, 0f00000000;
	@%p2 bra 	$L__BB0_3;
	mul.wide.u32 	%rd6, %r3, 4;
	add.s64 	%rd7, %rd2, %rd6;
	ld.global.f32 	%f8, [%rd7];
	ld.global.f32 	%f9, [%rd1];
	fma.rn.f32 	%f15, %f8, %f9, 0f00000000;
$L__BB0_3:
	setp.gt.u32 	%p3, %r1, 6;
	@%p3 bra 	$L__BB0_5;
	mul.wide.u32 	%rd8, %r1, 4;
	add.s64 	%rd9, %rd2, %rd8;
	ld.global.f32 	%f10, [%rd9];
	ld.global.f32 	%f11, [%rd1+4];
	fma.rn.f32 	%f15, %f10, %f11, %f15;
$L__BB0_5:
	setp.gt.u32 	%p4, %r2, 6;
	@%p4 bra 	$L__BB0_7;
	mul.wide.u32 	%rd10, %r2, 4;
	add.s64 	%rd11, %rd2, %rd10;
	ld.global.f32 	%f12, [%rd11];
	ld.global.f32 	%f13, [%rd1+8];
	fma.rn.f32 	%f15, %f12, %f13, %f15;
$L__BB0_7:
	cvta.to.global.u64 	%rd12, %rd3;
	mul.wide.s32 	%rd13, %r1, 4;
	add.s64 	%rd14, %rd12, %rd13;
	st.global.f32 	[%rd14+4], %f15;
$L__BB0_8:
	ret;

}


// ===== COMPILED SASS (sm_100) =====

	.target	sm_100

	.elftype	@"ET_EXEC"


//--------------------- .note.nv.tkinfo           --------------------------
	.section	.note.nv.tkinfo,"",@"SHT_NOTE"
	.sectionflags	@"SHF_NOTE_NV_TKINFO"
	.tkinfo
        /*0018*/ 	.word	0x00000002
        /*0030*/ 	.string	""
        /*0030*/ 	.string	"ptxas"
        /*0030*/ 	.string	"Cuda compilation tools, release 13.0, V13.0.88"
        /*0030*/ 	.string	"Build cuda_13.0.r13.0/compiler.36424714_0"
        /*0030*/ 	.string	"-arch sm_100 -m 64 "



//--------------------- .note.nv.cuinfo           --------------------------
	.section	.note.nv.cuinfo,"",@"SHT_NOTE"
	.sectionflags	@"SHF_NOTE_NV_CUINFO"
        /*0018*/ 	.short	0x0002
        /*001a*/ 	.short	0x0064
        /*001c*/ 	.short	0x0082
	.zero		2


//--------------------- .nv.info                  --------------------------
	.section	.nv.info,"",@"SHT_CUDA_INFO"
	.align	4


	//----- nvinfo : EIATTR_REGCOUNT
	.align		4
        /*0000*/ 	.byte	0x04, 0x2f
        /*0002*/ 	.short	(.L_1 - .L_0)
	.align		4
.L_0:
        /*0004*/ 	.word	index@(_Z6conv1dPfS_S_)
        /*0008*/ 	.word	0x00000016


	//----- nvinfo : EIATTR_FRAME_SIZE
	.align		4
.L_1:
        /*000c*/ 	.byte	0x04, 0x11
        /*000e*/ 	.short	(.L_3 - .L_2)
	.align		4
.L_2:
        /*0010*/ 	.word	index@(_Z6conv1dPfS_S_)
        /*0014*/ 	.word	0x00000000


	//----- nvinfo : EIATTR_MIN_STACK_SIZE
	.align		4
.L_3:
        /*0018*/ 	.byte	0x04, 0x12
        /*001a*/ 	.short	(.L_5 - .L_4)
	.align		4
.L_4:
        /*001c*/ 	.word	index@(_Z6conv1dPfS_S_)
        /*0020*/ 	.word	0x00000000
.L_5:


//--------------------- .nv.compat                --------------------------
	.section	.nv.compat,"",@"SHT_CUDA_COMPAT_INFO"
	.align	4
        /*0000*/ 	.byte	0x02, 0x09, 0x00, 0x00, 0x02, 0x02, 0x01, 0x00, 0x02, 0x05, 0x05, 0x00, 0x03, 0x07, 0x01, 0x01
        /*0010*/ 	.byte	0x02, 0x03, 0x00, 0x00, 0x02, 0x06, 0x01, 0x00, 0x04, 0x0b, 0x08, 0x00, 0x09, 0x00, 0x00, 0x00
        /*0020*/ 	.byte	0x00, 0x00, 0x00, 0x00


//--------------------- .nv.info._Z6conv1dPfS_S_  --------------------------
	.section	.nv.info._Z6conv1dPfS_S_,"",@"SHT_CUDA_INFO"
	.sectionflags	@""
	.align	4


	//----- nvinfo : EIATTR_CUDA_API_VERSION
	.align		4
        /*0000*/ 	.byte	0x04, 0x37
        /*0002*/ 	.short	(.L_7 - .L_6)
.L_6:
        /*0004*/ 	.word	0x00000082


	//----- nvinfo : EIATTR_KPARAM_INFO
	.align		4
.L_7:
        /*0008*/ 	.byte	0x04, 0x17
        /*000a*/ 	.short	(.L_9 - .L_8)
.L_8:
        /*000c*/ 	.word	0x00000000
        /*0010*/ 	.short	0x0002
        /*0012*/ 	.short	0x0010
        /*0014*/ 	.byte	0x00, 0xf5, 0x21, 0x00


	//----- nvinfo : EIATTR_KPARAM_INFO
	.align		4
.L_9:
        /*0018*/ 	.byte	0x04, 0x17
        /*001a*/ 	.short	(.L_11 - .L_10)
.L_10:
        /*001c*/ 	.word	0x00000000
        /*0020*/ 	.short	0x0001
        /*0022*/ 	.short	0x0008
        /*0024*/ 	.byte	0x00, 0xf5, 0x21, 0x00


	//----- nvinfo : EIATTR_KPARAM_INFO
	.align		4
.L_11:
        /*0028*/ 	.byte	0x04, 0x17
        /*002a*/ 	.short	(.L_13 - .L_12)
.L_12:
        /*002c*/ 	.word	0x00000000
        /*0030*/ 	.short	0x0000
        /*0032*/ 	.short	0x0000
        /*0034*/ 	.byte	0x00, 0xf5, 0x21, 0x00


	//----- nvinfo : EIATTR_SPARSE_MMA_MASK
	.align		4
.L_13:
        /*0038*/ 	.byte	0x03, 0x50
        /*003a*/ 	.short	0x0000


	//----- nvinfo : EIATTR_MAXREG_COUNT
	.align		4
        /*003c*/ 	.byte	0x03, 0x1b
        /*003e*/ 	.short	0x00ff


	//----- nvinfo : EIATTR_MERCURY_ISA_VERSION
	.align		4
        /*0040*/ 	.byte	0x03, 0x5f
        /*0042*/ 	.short	0x0101


	//----- nvinfo : EIATTR_VRC_CTA_INIT_COUNT
	.align		4
        /*0044*/ 	.byte	0x02, 0x4a
	.zero		1
	.zero		1


	//----- nvinfo : EIATTR_EXIT_INSTR_OFFSETS
	.align		4
        /*0048*/ 	.byte	0x04, 0x1c
        /*004a*/ 	.short	(.L_15 - .L_14)


	//   ....[0]....
.L_14:
        /*004c*/ 	.word	0x00000060


	//   ....[1]....
        /*0050*/ 	.word	0x00000230


	//----- nvinfo : EIATTR_CBANK_PARAM_SIZE
	.align		4
.L_15:
        /*0054*/ 	.byte	0x03, 0x19
        /*0056*/ 	.short	0x0018


	//----- nvinfo : EIATTR_PARAM_CBANK
	.align		4
        /*0058*/ 	.byte	0x04, 0x0a
        /*005a*/ 	.short	(.L_17 - .L_16)
	.align		4
.L_16:
        /*005c*/ 	.word	index@(.nv.constant0._Z6conv1dPfS_S_)
        /*0060*/ 	.short	0x0380
        /*0062*/ 	.short	0x0018


	//----- nvinfo : EIATTR_SW_WAR
	.align		4
.L_17:
        /*0064*/ 	.byte	0x04, 0x36
        /*0066*/ 	.short	(.L_19 - .L_18)
.L_18:
        /*0068*/ 	.word	0x00000008
.L_19:


//--------------------- .nv.callgraph             --------------------------
	.section	.nv.callgraph,"",@"SHT_CUDA_CALLGRAPH"
	.align	4
	.sectionentsize	8
	.align		4
        /*0000*/ 	.word	0x00000000
	.align		4
        /*0004*/ 	.word	0xffffffff
	.align		4
        /*0008*/ 	.word	0x00000000
	.align		4
        /*000c*/ 	.word	0xfffffffe
	.align		4
        /*0010*/ 	.word	0x00000000
	.align		4
        /*0014*/ 	.word	0xfffffffd
	.align		4
        /*0018*/ 	.word	0x00000000
	.align		4
        /*001c*/ 	.word	0xfffffffc


//--------------------- .text._Z6conv1dPfS_S_     --------------------------
	.section	.text._Z6conv1dPfS_S_,"ax",@progbits
	.align	128
        .global         _Z6conv1dPfS_S_
        .type           _Z6conv1dPfS_S_,@function
        .size           _Z6conv1dPfS_S_,(.L_x_1 - _Z6conv1dPfS_S_)
        .other          _Z6conv1dPfS_S_,@"STO_CUDA_ENTRY STV_DEFAULT"
_Z6conv1dPfS_S_:
.text._Z6conv1dPfS_S_:
[----:B------:R-:W-:Y:S01]  /*0000*/  LDC R1, c[0x0][0x37c] ;  /* 0x0000df00ff017b82 */ /* 0x000fe20000000800 */
[----:B------:R-:W0:Y:S07]  /*0010*/  S2R R3, SR_TID.X ;  /* 0x0000000000037919 */ /* 0x000e2e0000002100 */
[----:B------:R-:W0:Y:S08]  /*0020*/  S2UR UR4, SR_CTAID.X ;  /* 0x00000000000479c3 */ /* 0x000e300000002500 */
[----:B------:R-:W0:Y:S02]  /*0030*/  LDC R6, c[0x0][0x360] ;  /* 0x0000d800ff067b82 */ /* 0x000e240000000800 */
[----:B0-----:R-:W-:-:S05]  /*0040*/  IMAD R6, R6, UR4, R3 ;  /* 0x0000000406067c24 */ /* 0x001fca000f8e0203 */
[----:B------:R-:W-:-:S13]  /*0050*/  ISETP.GT.AND P0, PT, R6, 0x6, PT ;  /* 0x000000060600780c */ /* 0x000fda0003f04270 */
[----:B------:R-:W-:Y:S05]  /*0060*/  @P0 EXIT ;  /* 0x000000000000094d */ /* 0x000fea0003800000 */
[C---:B------:R-:W-:Y:S01]  /*0070*/  IADD3 R17, PT, PT, R6.reuse, -0x1, RZ ;  /* 0xffffffff06117810 */ /* 0x040fe20007ffe0ff */
[----:B------:R-:W0:Y:S01]  /*0080*/  LDCU.64 UR4, c[0x0][0x358] ;  /* 0x00006b00ff0477ac */ /* 0x000e220008000a00 */
[C---:B------:R-:W-:Y:S02]  /*0090*/  ISETP.GT.U32.AND P1, PT, R6.reuse, 0x6, PT ;  /* 0x000000060600780c */ /* 0x040fe40003f24070 */
[----:B------:R-:W-:Y:S02]  /*00a0*/  ISETP.GT.U32.AND P0, PT, R17, 0x6, PT ;  /* 0x000000061100780c */ /* 0x000fe40003f04070 */
[----:B------:R-:W-:-:S04]  /*00b0*/  IADD3 R7, PT, PT, R6, 0x1, RZ ;  /* 0x0000000106077810 */ /* 0x000fc80007ffe0ff */
[----:B------:R-:W-:-:S05]  /*00c0*/  ISETP.GT.U32.AND P2, PT, R7, 0x6, PT ;  /* 0x000000060700780c */ /* 0x000fca0003f44070 */
[----:B------:R-:W1:Y:S08]  /*00d0*/  @!P1 LDC.64 R12, c[0x0][0x380] ;  /* 0x0000e000ff0c9b82 */ /* 0x000e700000000a00 */
[----:B------:R-:W2:Y:S08]  /*00e0*/  @!P0 LDC.64 R8, c[0x0][0x380] ;  /* 0x0000e000ff088b82 */ /* 0x000eb00000000a00 */
[----:B------:R-:W3:Y:S08]  /*00f0*/  @!P0 LDC.64 R10, c[0x0][0x388] ;  /* 0x0000e200ff0a8b82 */ /* 0x000ef00000000a00 */
[----:B------:R-:W4:Y:S01]  /*0100*/  @!P2 LDC.64 R14, c[0x0][0x380] ;  /* 0x0000e000ff0eab82 */ /* 0x000f220000000a00 */
[----:B-1----:R-:W-:-:S06]  /*0110*/  @!P1 IMAD.WIDE.U32 R12, R6, 0x4, R12 ;  /* 0x00000004060c9825 */ /* 0x002fcc00078e000c */
[----:B0-----:R-:W5:Y:S01]  /*0120*/  @!P1 LDG.E R12, desc[UR4][R12.64] ;  /* 0x000000040c0c9981 */ /* 0x001f62000c1e1900 */
[----:B------:R-:W0:Y:S01]  /*0130*/  @!P1 LDC.64 R4, c[0x0][0x388] ;  /* 0x0000e200ff049b82 */ /* 0x000e220000000a00 */
[----:B--2---:R-:W-:-:S05]  /*0140*/  @!P0 IMAD.WIDE.U32 R8, R17, 0x4, R8 ;  /* 0x0000000411088825 */ /* 0x004fca00078e0008 */
[----:B------:R-:W2:Y:S02]  /*0150*/  @!P0 LDG.E R0, desc[UR4][R8.64] ;  /* 0x0000000408008981 */ /* 0x000ea4000c1e1900 */
[----:B------:R-:W1:Y:S02]  /*0160*/  @!P2 LDC.64 R2, c[0x0][0x388] ;  /* 0x0000e200ff02ab82 */ /* 0x000e640000000a00 */
[----:B---3--:R-:W2:Y:S01]  /*0170*/  @!P0 LDG.E R11, desc[UR4][R10.64] ;  /* 0x000000040a0b8981 */ /* 0x008ea2000c1e1900 */
[----:B----4-:R-:W-:-:S05]  /*0180*/  @!P2 IMAD.WIDE.U32 R14, R7, 0x4, R14 ;  /* 0x00000004070ea825 */ /* 0x010fca00078e000e */
[----:B------:R-:W3:Y:S01]  /*0190*/  LDC.64 R16, c[0x0][0x390] ;  /* 0x0000e400ff107b82 */ /* 0x000ee20000000a00 */
[----:B------:R-:W4:Y:S04]  /*01a0*/  @!P2 LDG.E R14, desc[UR4][R14.64] ;  /* 0x000000040e0ea981 */ /* 0x000f28000c1e1900 */
[----:B0-----:R-:W5:Y:S04]  /*01b0*/  @!P1 LDG.E R4, desc[UR4][R4.64+0x4] ;  /* 0x0000040404049981 */ /* 0x001f68000c1e1900 */
[----:B-1----:R-:W4:Y:S01]  /*01c0*/  @!P2 LDG.E R2, desc[UR4][R2.64+0x8] ;  /* 0x000008040202a981 */ /* 0x002f22000c1e1900 */
[----:B------:R-:W-:-:S02]  /*01d0*/  HFMA2 R19, -RZ, RZ, 0, 0 ;  /* 0x00000000ff137431 */ /* 0x000fc400000001ff */
[----:B---3--:R-:W-:-:S04]  /*01e0*/  IMAD.WIDE R6, R6, 0x4, R16 ;  /* 0x0000000406067825 */ /* 0x008fc800078e0210 */
[----:B--2---:R-:W-:-:S04]  /*01f0*/  @!P0 FFMA R19, R0, R11, RZ ;  /* 0x0000000b00138223 */ /* 0x004fc800000000ff */
[----:B-----5:R-:W-:-:S04]  /*0200*/  @!P1 FFMA R19, R12, R4, R19 ;  /* 0x000000040c139223 */ /* 0x020fc80000000013 */
[----:B----4-:R-:W-:-:S05]  /*0210*/  @!P2 FFMA R19, R14, R2, R19 ;  /* 0x000000020e13a223 */ /* 0x010fca0000000013 */
[----:B------:R-:W-:Y:S01]  /*0220*/  STG.E desc[UR4][R6.64+0x4], R19 ;  /* 0x0000041306007986 */ /* 0x000fe2000c101904 */
[----:B------:R-:W-:Y:S05]  /*0230*/  EXIT ;  /* 0x000000000000794d */ /* 0x000fea0003800000 */
.L_x_0:
[----:B------:R-:W-:-:S00]  /*0240*/  BRA `(.L_x_0) ;  /* 0xfffffffc00fc7947 */ /* 0x000fc0000383ffff */
[----:B------:R-:W-:-:S00]  /*0250*/  NOP ;  /* 0x0000000000007918 */ /* 0x000fc00000000000 */
        /* <DEDUP_REMOVED lines=10> */
.L_x_1:


//--------------------- .nv.shared.reserved.0     --------------------------
	.section	.nv.shared.reserved.0,"aw",@nobits
	.weak		__nv_reservedSMEM_offset_0_alias
	.size		__nv_reservedSMEM_offset_0_alias, 0, 64
	.other		__nv_reservedSMEM_offset_0_alias,@"STO_CUDA_RESERVED_SHARED STV_DEFAULT"
__nv_reservedSMEM_offset_0_alias:
	.zero		0
	.zero		64


//--------------------- .nv.constant0._Z6conv1dPfS_S_ --------------------------
	.section	.nv.constant0._Z6conv1dPfS_S_,"a",@progbits
	.sectionflags	@""
	.align	4
.nv.constant0._Z6conv1dPfS_S_:
	.zero		920


//--------------------- SYMBOLS --------------------------

	.type		.nv.reservedSmem.offset0,@object
	.size		.nv.reservedSmem.offset0,0x4
